//
// Generated by NVIDIA NVVM Compiler
//
// Compiler Build ID: CL-36424714
// Cuda compilation tools, release 13.0, V13.0.88
// Based on NVVM 20.0.0
//

.version 9.0
.target sm_100
.address_size 64

	// .globl	_Z5hgemmP6__halfS0_S0_mmm

.visible .entry _Z5hgemmP6__halfS0_S0_mmm(
	.param .u64 .ptr .align 1 _Z5hgemmP6__halfS0_S0_mmm_param_0,
	.param .u64 .ptr .align 1 _Z5hgemmP6__halfS0_S0_mmm_param_1,
	.param .u64 .ptr .align 1 _Z5hgemmP6__halfS0_S0_mmm_param_2,
	.param .u64 _Z5hgemmP6__halfS0_S0_mmm_param_3,
	.param .u64 _Z5hgemmP6__halfS0_S0_mmm_param_4,
	.param .u64 _Z5hgemmP6__halfS0_S0_mmm_param_5
)
{
	.reg .pred 	%p<9>;
	.reg .b16 	%rs<2>;
	.reg .b32 	%r<184>;
	.reg .b32 	%f<2>;
	.reg .b64 	%rd<32>;

	ld.param.u64 	%rd8, [_Z5hgemmP6__halfS0_S0_mmm_param_0];
	ld.param.u64 	%rd9, [_Z5hgemmP6__halfS0_S0_mmm_param_1];
	ld.param.u64 	%rd10, [_Z5hgemmP6__halfS0_S0_mmm_param_3];
	ld.param.u64 	%rd6, [_Z5hgemmP6__halfS0_S0_mmm_param_4];
	ld.param.u64 	%rd7, [_Z5hgemmP6__halfS0_S0_mmm_param_5];
	cvta.to.global.u64 	%rd1, %rd9;
	cvta.to.global.u64 	%rd2, %rd8;
	mov.u32 	%r53, %ctaid.y;
	shl.b32 	%r54, %r53, 4;
	mov.u32 	%r55, %ctaid.x;
	shl.b32 	%r56, %r55, 4;
	cvt.u64.u32 	%rd3, %r54;
	setp.le.u64 	%p1, %rd10, %rd3;
	cvt.s64.s32 	%rd4, %r56;
	setp.le.u64 	%p2, %rd6, %rd4;
	or.pred  	%p3, %p1, %p2;
	@%p3 bra 	$L__BB0_9;
	add.s64 	%rd11, %rd7, 15;
	shr.u64 	%rd12, %rd11, 4;
	cvt.u32.u64 	%r1, %rd12;
	mov.f32 	%f1, 0f00000000;
	// begin inline asm
	{  cvt.rn.f16.f32 %rs1, %f1;}

	// end inline asm
	mov.b32 	%r180, {%rs1, %rs1};
	setp.lt.s32 	%p4, %r1, 1;
	mov.u32 	%r181, %r180;
	mov.u32 	%r182, %r180;
	mov.u32 	%r183, %r180;
	@%p4 bra 	$L__BB0_8;
	cvt.u32.u64 	%r59, %rd4;
	cvt.u32.u64 	%r60, %rd3;
	cvt.u32.u64 	%r3, %rd7;
	mul.lo.s32 	%r157, %r60, %r3;
	mul.lo.s32 	%r158, %r59, %r3;
	and.b32  	%r6, %r1, 3;
	setp.lt.u32 	%p5, %r1, 4;
	mov.b32 	%r172, 0;
	mov.u32 	%r181, %r180;
	mov.u32 	%r182, %r180;
	mov.u32 	%r183, %r180;
	@%p5 bra 	$L__BB0_5;
	and.b32  	%r172, %r1, 2147483644;
	neg.s32 	%r159, %r172;
	mov.u32 	%r181, %r180;
	mov.u32 	%r182, %r180;
	mov.u32 	%r183, %r180;
$L__BB0_4:
	mul.wide.s32 	%rd13, %r157, 2;
	add.s64 	%rd14, %rd2, %rd13;
	wmma.load.a.sync.aligned.row.m16n16k16.global.f16 	{%r61, %r62, %r63, %r64, %r65, %r66, %r67, %r68}, [%rd14], %r3;
	mul.wide.s32 	%rd15, %r158, 2;
	add.s64 	%rd16, %rd1, %rd15;
	wmma.load.b.sync.aligned.col.m16n16k16.global.f16 	{%r69, %r70, %r71, %r72, %r73, %r74, %r75, %r76}, [%rd16], %r3;
	wmma.mma.sync.aligned.row.col.m16n16k16.f16.f16 {%r77, %r78, %r79, %r80}, {%r61, %r62, %r63, %r64, %r65, %r66, %r67, %r68}, {%r69, %r70, %r71, %r72, %r73, %r74, %r75, %r76}, {%r183, %r182, %r181, %r180};
	add.s64 	%rd17, %rd14, 32;
	wmma.load.a.sync.aligned.row.m16n16k16.global.f16 	{%r81, %r82, %r83, %r84, %r85, %r86, %r87, %r88}, [%rd17], %r3;
	add.s64 	%rd18, %rd16, 32;
	wmma.load.b.sync.aligned.col.m16n16k16.global.f16 	{%r89, %r90, %r91, %r92, %r93, %r94, %r95, %r96}, [%rd18], %r3;
	wmma.mma.sync.aligned.row.col.m16n16k16.f16.f16 {%r97, %r98, %r99, %r100}, {%r81, %r82, %r83, %r84, %r85, %r86, %r87, %r88}, {%r89, %r90, %r91, %r92, %r93, %r94, %r95, %r96}, {%r77, %r78, %r79, %r80};
	add.s64 	%rd19, %rd14, 64;
	wmma.load.a.sync.aligned.row.m16n16k16.global.f16 	{%r101, %r102, %r103, %r104, %r105, %r106, %r107, %r108}, [%rd19], %r3;
	add.s64 	%rd20, %rd16, 64;
	wmma.load.b.sync.aligned.col.m16n16k16.global.f16 	{%r109, %r110, %r111, %r112, %r113, %r114, %r115, %r116}, [%rd20], %r3;
	wmma.mma.sync.aligned.row.col.m16n16k16.f16.f16 {%r117, %r118, %r119, %r120}, {%r101, %r102, %r103, %r104, %r105, %r106, %r107, %r108}, {%r109, %r110, %r111, %r112, %r113, %r114, %r115, %r116}, {%r97, %r98, %r99, %r100};
	add.s64 	%rd21, %rd14, 96;
	wmma.load.a.sync.aligned.row.m16n16k16.global.f16 	{%r121, %r122, %r123, %r124, %r125, %r126, %r127, %r128}, [%rd21], %r3;
	add.s64 	%rd22, %rd16, 96;
	wmma.load.b.sync.aligned.col.m16n16k16.global.f16 	{%r129, %r130, %r131, %r132, %r133, %r134, %r135, %r136}, [%rd22], %r3;
	wmma.mma.sync.aligned.row.col.m16n16k16.f16.f16 {%r183, %r182, %r181, %r180}, {%r121, %r122, %r123, %r124, %r125, %r126, %r127, %r128}, {%r129, %r130, %r131, %r132, %r133, %r134, %r135, %r136}, {%r117, %r118, %r119, %r120};
	add.s32 	%r159, %r159, 4;
	add.s32 	%r158, %r158, 64;
	add.s32 	%r157, %r157, 64;
	setp.ne.s32 	%p6, %r159, 0;
	@%p6 bra 	$L__BB0_4;
$L__BB0_5:
	setp.eq.s32 	%p7, %r6, 0;
	@%p7 bra 	$L__BB0_8;
	shl.b32 	%r137, %r172, 4;
	cvt.u32.u64 	%r138, %rd4;
	mad.lo.s32 	%r175, %r138, %r3, %r137;
	cvt.u32.u64 	%r139, %rd3;
	mad.lo.s32 	%r174, %r139, %r3, %r137;
	neg.s32 	%r173, %r6;
$L__BB0_7:
	.pragma "nounroll";
	mul.wide.s32 	%rd23, %r174, 2;
	add.s64 	%rd24, %rd2, %rd23;
	wmma.load.a.sync.aligned.row.m16n16k16.global.f16 	{%r140, %r141, %r142, %r143, %r144, %r145, %r146, %r147}, [%rd24], %r3;
	mul.wide.s32 	%rd25, %r175, 2;
	add.s64 	%rd26, %rd1, %rd25;
	wmma.load.b.sync.aligned.col.m16n16k16.global.f16 	{%r148, %r149, %r150, %r151, %r152, %r153, %r154, %r155}, [%rd26], %r3;
	wmma.mma.sync.aligned.row.col.m16n16k16.f16.f16 {%r183, %r182, %r181, %r180}, {%r140, %r141, %r142, %r143, %r144, %r145, %r146, %r147}, {%r148, %r149, %r150, %r151, %r152, %r153, %r154, %r155}, {%r183, %r182, %r181, %r180};
	add.s32 	%r175, %r175, 16;
	add.s32 	%r174, %r174, 16;
	add.s32 	%r173, %r173, 1;
	setp.ne.s32 	%p8, %r173, 0;
	@%p8 bra 	$L__BB0_7;
$L__BB0_8:
	ld.param.u64 	%rd31, [_Z5hgemmP6__halfS0_S0_mmm_param_2];
	mad.lo.s64 	%rd27, %rd6, %rd3, %rd4;
	cvta.to.global.u64 	%rd28, %rd31;
	shl.b64 	%rd29, %rd27, 1;
	add.s64 	%rd30, %rd28, %rd29;
	cvt.u32.u64 	%r156, %rd6;
	wmma.store.d.sync.aligned.row.m16n16k16.global.f16 	[%rd30], {%r183, %r182, %r181, %r180}, %r156;
$L__BB0_9:
	ret;

}


// ===== COMPILED SASS (sm_100) =====

	.target	sm_100

	.elftype	@"ET_EXEC"


//--------------------- .note.nv.tkinfo           --------------------------
	.section	.note.nv.tkinfo,"",@"SHT_NOTE"
	.sectionflags	@"SHF_NOTE_NV_TKINFO"
	.tkinfo
        /*0018*/ 	.word	0x00000002
        /*0030*/ 	.string	""
        /*0030*/ 	.string	"ptxas"
        /*0030*/ 	.string	"Cuda compilation tools, release 13.0, V13.0.88"
        /*0030*/ 	.string	"Build cuda_13.0.r13.0/compiler.36424714_0"
        /*0030*/ 	.string	"-arch sm_100 -m 64 "



//--------------------- .note.nv.cuinfo           --------------------------
	.section	.note.nv.cuinfo,"",@"SHT_NOTE"
	.sectionflags	@"SHF_NOTE_NV_CUINFO"
        /*0018*/ 	.short	0x0002
        /*001a*/ 	.short	0x0064
        /*001c*/ 	.short	0x0082
	.zero		2


//--------------------- .nv.info                  --------------------------
	.section	.nv.info,"",@"SHT_CUDA_INFO"
	.align	4


	//----- nvinfo : EIATTR_REGCOUNT
	.align		4
        /*0000*/ 	.byte	0x04, 0x2f
        /*0002*/ 	.short	(.L_1 - .L_0)
	.align		4
.L_0:
        /*0004*/ 	.word	index@(_Z5hgemmP6__halfS0_S0_mmm)
        /*0008*/ 	.word	0x00000020


	//----- nvinfo : EIATTR_FRAME_SIZE
	.align		4
.L_1:
        /*000c*/ 	.byte	0x04, 0x11
        /*000e*/ 	.short	(.L_3 - .L_2)
	.align		4
.L_2:
        /*0010*/ 	.word	index@(_Z5hgemmP6__halfS0_S0_mmm)
        /*0014*/ 	.word	0x00000000


	//----- nvinfo : EIATTR_MIN_STACK_SIZE
	.align		4
.L_3:
        /*0018*/ 	.byte	0x04, 0x12
        /*001a*/ 	.short	(.L_5 - .L_4)
	.align		4
.L_4:
        /*001c*/ 	.word	index@(_Z5hgemmP6__halfS0_S0_mmm)
        /*0020*/ 	.word	0x00000000
.L_5:


//--------------------- .nv.compat                --------------------------
	.section	.nv.compat,"",@"SHT_CUDA_COMPAT_INFO"
	.align	4
        /*0000*/ 	.byte	0x02, 0x09, 0x00, 0x00, 0x02, 0x02, 0x01, 0x00, 0x02, 0x05, 0x05, 0x00, 0x03, 0x07, 0x01, 0x01
        /*0010*/ 	.byte	0x02, 0x03, 0x00, 0x00, 0x02, 0x06, 0x01, 0x00, 0x04, 0x0b, 0x08, 0x00, 0x09, 0x00, 0x00, 0x00
        /*0020*/ 	.byte	0x00, 0x00, 0x00, 0x00


//--------------------- .nv.info._Z5hgemmP6__halfS0_S0_mmm --------------------------
	.section	.nv.info._Z5hgemmP6__halfS0_S0_mmm,"",@"SHT_CUDA_INFO"
	.sectionflags	@""
	.align	4


	//----- nvinfo : EIATTR_CUDA_API_VERSION
	.align		4
        /*0000*/ 	.byte	0x04, 0x37
        /*0002*/ 	.short	(.L_7 - .L_6)
.L_6:
        /*0004*/ 	.word	0x00000082


	//----- nvinfo : EIATTR_KPARAM_INFO
	.align		4
.L_7:
        /*0008*/ 	.byte	0x04, 0x17
        /*000a*/ 	.short	(.L_9 - .L_8)
.L_8:
        /*000c*/ 	.word	0x00000000
        /*0010*/ 	.short	0x0005
        /*0012*/ 	.short	0x0028
        /*0014*/ 	.byte	0x00, 0xf0, 0x21, 0x00


	//----- nvinfo : EIATTR_KPARAM_INFO
	.align		4
.L_9:
        /*0018*/ 	.byte	0x04, 0x17
        /*001a*/ 	.short	(.L_11 - .L_10)
.L_10:
        /*001c*/ 	.word	0x00000000
        /*0020*/ 	.short	0x0004
        /*0022*/ 	.short	0x0020
        /*0024*/ 	.byte	0x00, 0xf0, 0x21, 0x00


	//----- nvinfo : EIATTR_KPARAM_INFO
	.align		4
.L_11:
        /*0028*/ 	.byte	0x04, 0x17
        /*002a*/ 	.short	(.L_13 - .L_12)
.L_12:
        /*002c*/ 	.word	0x00000000
        /*0030*/ 	.short	0x0003
        /*0032*/ 	.short	0x0018
        /*0034*/ 	.byte	0x00, 0xf0, 0x21, 0x00


	//----- nvinfo : EIATTR_KPARAM_INFO
	.align		4
.L_13:
        /*0038*/ 	.byte	0x04, 0x17
        /*003a*/ 	.short	(.L_15 - .L_14)
.L_14:
        /*003c*/ 	.word	0x00000000
        /*0040*/ 	.short	0x0002
        /*0042*/ 	.short	0x0010
        /*0044*/ 	.byte	0x00, 0xf5, 0x21, 0x00


	//----- nvinfo : EIATTR_KPARAM_INFO
	.align		4
.L_15:
        /*0048*/ 	.byte	0x04, 0x17
        /*004a*/ 	.short	(.L_17 - .L_16)
.L_16:
        /*004c*/ 	.word	0x00000000
        /*0050*/ 	.short	0x0001
        /*0052*/ 	.short	0x0008
        /*0054*/ 	.byte	0x00, 0xf5, 0x21, 0x00


	//----- nvinfo : EIATTR_KPARAM_INFO
	.align		4
.L_17:
        /*0058*/ 	.byte	0x04, 0x17
        /*005a*/ 	.short	(.L_19 - .L_18)
.L_18:
        /*005c*/ 	.word	0x00000000
        /*0060*/ 	.short	0x0000
        /*0062*/ 	.short	0x0000
        /*0064*/ 	.byte	0x00, 0xf5, 0x21, 0x00


	//----- nvinfo : EIATTR_SPARSE_MMA_MASK
	.align		4
.L_19:
        /*0068*/ 	.byte	0x03, 0x50
        /*006a*/ 	.short	0x0000


	//----- nvinfo : EIATTR_WMMA_USED
	.align		4
        /*006c*/ 	.byte	0x01, 0x2b
	.zero		2


	//----- nvinfo : EIATTR_MAXREG_COUNT
	.align		4
        /*0070*/ 	.byte	0x03, 0x1b
        /*0072*/ 	.short	0x00ff


	//----- nvinfo : EIATTR_MERCURY_ISA_VERSION
	.align		4
        /*0074*/ 	.byte	0x03, 0x5f
        /*0076*/ 	.short	0x0101


	//----- nvinfo : EIATTR_VRC_CTA_INIT_COUNT
	.align		4
        /*0078*/ 	.byte	0x02, 0x4a
	.zero		1
	.zero		1


	//----- nvinfo : EIATTR_EXIT_INSTR_OFFSETS
	.align		4
        /*007c*/ 	.byte	0x04, 0x1c
        /*007e*/ 	.short	(.L_21 - .L_20)


	//   ....[0]....
.L_20:
        /*0080*/ 	.word	0x000000d0


	//   ....[1]....
        /*0084*/ 	.word	0x00000a70


	//----- nvinfo : EIATTR_CBANK_PARAM_SIZE
	.align		4
.L_21:
        /*0088*/ 	.byte	0x03, 0x19
        /*008a*/ 	.short	0x0030


	//----- nvinfo : EIATTR_PARAM_CBANK
	.align		4
        /*008c*/ 	.byte	0x04, 0x0a
        /*008e*/ 	.short	(.L_23 - .L_22)
	.align		4
.L_22:
        /*0090*/ 	.word	index@(.nv.constant0._Z5hgemmP6__halfS0_S0_mmm)
        /*0094*/ 	.short	0x0380
        /*0096*/ 	.short	0x0030


	//----- nvinfo : EIATTR_SW_WAR
	.align		4
.L_23:
        /*0098*/ 	.byte	0x04, 0x36
        /*009a*/ 	.short	(.L_25 - .L_24)
.L_24:
        /*009c*/ 	.word	0x00000008
.L_25:


//--------------------- .nv.callgraph             --------------------------
	.section	.nv.callgraph,"",@"SHT_CUDA_CALLGRAPH"
	.align	4
	.sectionentsize	8
	.align		4
        /*0000*/ 	.word	0x00000000
	.align		4
        /*0004*/ 	.word	0xffffffff
	.align		4
        /*0008*/ 	.word	0x00000000
	.align		4
        /*000c*/ 	.word	0xfffffffe
	.align		4
        /*0010*/ 	.word	0x00000000
	.align		4
        /*0014*/ 	.word	0xfffffffd
	.align		4
        /*0018*/ 	.word	0x00000000
	.align		4
        /*001c*/ 	.word	0xfffffffc


//--------------------- .text._Z5hgemmP6__halfS0_S0_mmm --------------------------
	.section	.text._Z5hgemmP6__halfS0_S0_mmm,"ax",@progbits
	.align	128
        .global         _Z5hgemmP6__halfS0_S0_mmm
        .type           _Z5hgemmP6__halfS0_S0_mmm,@function
        .size           _Z5hgemmP6__halfS0_S0_mmm,(.L_x_5 - _Z5hgemmP6__halfS0_S0_mmm)
        .other          _Z5hgemmP6__halfS0_S0_mmm,@"STO_CUDA_ENTRY STV_DEFAULT"
_Z5hgemmP6__halfS0_S0_mmm:
.text._Z5hgemmP6__halfS0_S0_mmm:
[----:B------:R-:W-:Y:S08]  /*0000*/  LDC R1, c[0x0][0x37c] ;  /* 0x0000df00ff017b82 */ /* 0x000ff00000000800 */
[----:B------:R-:W0:Y:S08]  /*0010*/  S2UR UR6, SR_CTAID.X ;  /* 0x00000000000679c3 */ /* 0x000e300000002500 */
[----:B------:R-:W1:Y:S08]  /*0020*/  S2UR UR5, SR_CTAID.Y ;  /* 0x00000000000579c3 */ /* 0x000e700000002600 */
[----:B------:R-:W2:Y:S08]  /*0030*/  LDC.64 R2, c[0x0][0x3a0] ;  /* 0x0000e800ff027b82 */ /* 0x000eb00000000a00 */
[----:B------:R-:W3:Y:S01]  /*0040*/  LDC.64 R4, c[0x0][0x398] ;  /* 0x0000e600ff047b82 */ /* 0x000ee20000000a00 */
[----:B0-----:R-:W-:-:S04]  /*0050*/  USHF.L.U32 UR6, UR6, 0x4, URZ ;  /* 0x0000000406067899 */ /* 0x001fc800080006ff */
[----:B------:R-:W-:Y:S02]  /*0060*/  USHF.R.S32.HI UR4, URZ, 0x1f, UR6 ;  /* 0x0000001fff047899 */ /* 0x000fe40008011406 */
[----:B-1----:R-:W-:-:S04]  /*0070*/  USHF.L.U32 UR5, UR5, 0x4, URZ ;  /* 0x0000000405057899 */ /* 0x002fc800080006ff */
[----:B------:R-:W-:Y:S01]  /*0080*/  IMAD.U32 R0, RZ, RZ, UR4 ;  /* 0x00000004ff007e24 */ /* 0x000fe2000f8e00ff */
[----:B--2---:R-:W-:-:S04]  /*0090*/  ISETP.LE.U32.AND P1, PT, R2, UR6, PT ;  /* 0x0000000602007c0c */ /* 0x004fc8000bf23070 */
[----:B------:R-:W-:Y:S02]  /*00a0*/  ISETP.GE.U32.AND.EX P1, PT, R0, R3, PT, P1 ;  /* 0x000000030000720c */ /* 0x000fe40003f26110 */
[----:B---3--:R-:W-:-:S04]  /*00b0*/  ISETP.LE.U32.AND P0, PT, R4, UR5, PT ;  /* 0x0000000504007c0c */ /* 0x008fc8000bf03070 */
[----:B------:R-:W-:-:S13]  /*00c0*/  ISETP.GE.U32.OR.EX P0, PT, RZ, R5, P1, P0 ;  /* 0x00000005ff00720c */ /* 0x000fda0000f06500 */
[----:B------:R-:W-:Y:S05]  /*00d0*/  @P0 EXIT ;  /* 0x000000000000094d */ /* 0x000fea0003800000 */
[----:B------:R-:W0:Y:S01]  /*00e0*/  LDCU.64 UR18, c[0x0][0x3a8] ;  /* 0x00007500ff1277ac */ /* 0x000e220008000a00 */
[----:B------:R-:W-:Y:S02]  /*00f0*/  CS2R R8, SRZ ;  /* 0x0000000000087805 */ /* 0x000fe4000001ff00 */
[----:B------:R-:W-:Y:S01]  /*0100*/  CS2R R26, SRZ ;  /* 0x00000000001a7805 */ /* 0x000fe2000001ff00 */
[----:B------:R-:W1:Y:S01]  /*0110*/  LDCU.64 UR16, c[0x0][0x358] ;  /* 0x00006b00ff1077ac */ /* 0x000e620008000a00 */
[----:B0-----:R-:W-:-:S04]  /*0120*/  UIADD3 UR7, UP0, UPT, UR18, 0xf, URZ ;  /* 0x0000000f12077890 */ /* 0x001fc8000ff1e0ff */
[----:B------:R-:W-:-:S04]  /*0130*/  UIADD3.X UR4, UPT, UPT, URZ, UR19, URZ, UP0, !UPT ;  /* 0x00000013ff047290 */ /* 0x000fc800087fe4ff */
[----:B------:R-:W-:-:S04]  /*0140*/  USHF.R.U64 UR7, UR7, 0x4, UR4 ;  /* 0x0000000407077899 */ /* 0x000fc80008001204 */
[----:B------:R-:W-:-:S09]  /*0150*/  UISETP.GE.AND UP0, UPT, UR7, 0x1, UPT ;  /* 0x000000010700788c */ /* 0x000fd2000bf06270 */
[----:B-1----:R-:W-:Y:S05]  /*0160*/  BRA.U !UP0, `(.L_x_0) ;  /* 0x0000000508e87547 */ /* 0x002fea000b800000 */
[----:B------:R-:W0:Y:S01]  /*0170*/  LDCU.64 UR8, c[0x0][0x3a8] ;  /* 0x00007500ff0877ac */ /* 0x000e220008000a00 */
[----:B------:R-:W-:Y:S01]  /*0180*/  IMAD.MOV.U32 R8, RZ, RZ, RZ ;  /* 0x000000ffff087224 */ /* 0x000fe200078e00ff */
[----:B------:R-:W-:Y:S01]  /*0190*/  CS2R R26, SRZ ;  /* 0x00000000001a7805 */ /* 0x000fe2000001ff00 */
[----:B------:R-:W-:Y:S01]  /*01a0*/  UISETP.GE.U32.AND UP1, UPT, UR7, 0x4, UPT ;  /* 0x000000040700788c */ /* 0x000fe2000bf26070 */
[----:B------:R-:W-:Y:S01]  /*01b0*/  UMOV UR4, URZ ;  /* 0x000000ff00047c82 */ /* 0x000fe20008000000 */
[----:B0-----:R-:W-:-:S04]  /*01c0*/  UIADD3 UR8, UP0, UPT, UR8, 0xf, URZ ;  /* 0x0000000f08087890 */ /* 0x001fc8000ff1e0ff */
[----:B------:R-:W-:-:S04]  /*01d0*/  UIADD3.X UR9, UPT, UPT, URZ, UR9, URZ, UP0, !UPT ;  /* 0x00000009ff097290 */ /* 0x000fc800087fe4ff */
[----:B------:R-:W-:-:S04]  /*01e0*/  USHF.R.U64 UR8, UR8, 0x4, UR9 ;  /* 0x0000000408087899 */ /* 0x000fc80008001209 */
[----:B------:R-:W-:-:S04]  /*01f0*/  ULOP3.LUT UR8, UR8, 0x3, URZ, 0xc0, !UPT ;  /* 0x0000000308087892 */ /* 0x000fc8000f8ec0ff */
[----:B------:R-:W-:Y:S01]  /*0200*/  UISETP.NE.AND UP0, UPT, UR8, URZ, UPT ;  /* 0x000000ff0800728c */ /* 0x000fe2000bf05270 */
[----:B------:R-:W-:Y:S10]  /*0210*/  BRA.U !UP1, `(.L_x_1) ;  /* 0x00000005091c7547 */ /* 0x000ff4000b800000 */
[----:B------:R-:W0:Y:S01]  /*0220*/  S2R R5, SR_LANEID ;  /* 0x0000000000057919 */ /* 0x000e220000000000 */
[----:B------:R-:W-:Y:S01]  /*0230*/  ULOP3.LUT UR4, UR7, 0x7ffffffc, URZ, 0xc0, !UPT ;  /* 0x7ffffffc07047892 */ /* 0x000fe2000f8ec0ff */
[----:B------:R-:W-:Y:S01]  /*0240*/  IMAD.MOV.U32 R3, RZ, RZ, RZ ;  /* 0x000000ffff037224 */ /* 0x000fe200078e00ff */
[----:B------:R-:W-:Y:S01]  /*0250*/  USHF.R.U32.HI UR7, URZ, 0x1, UR18 ;  /* 0x00000001ff077899 */ /* 0x000fe20008011612 */
[----:B------:R-:W-:Y:S01]  /*0260*/  IMAD.MOV.U32 R8, RZ, RZ, RZ ;  /* 0x000000ffff087224 */ /* 0x000fe200078e00ff */
[----:B------:R-:W-:Y:S01]  /*0270*/  CS2R R26, SRZ ;  /* 0x00000000001a7805 */ /* 0x000fe2000001ff00 */
[----:B------:R-:W1:Y:S01]  /*0280*/  LDCU.128 UR20, c[0x0][0x380] ;  /* 0x00007000ff1477ac */ /* 0x000e620008000c00 */
[----:B------:R-:W-:Y:S02]  /*0290*/  UIMAD UR9, UR6, UR18, URZ ;  /* 0x00000012060972a4 */ /* 0x000fe4000f8e02ff */
[----:B------:R-:W-:Y:S01]  /*02a0*/  UIADD3 UR10, UPT, UPT, -UR4, URZ, URZ ;  /* 0x000000ff040a7290 */ /* 0x000fe2000fffe1ff */
[----:B0-----:R-:W-:-:S02]  /*02b0*/  LOP3.LUT R2, R5, 0x3, RZ, 0xc0, !PT ;  /* 0x0000000305027812 */ /* 0x001fc400078ec0ff */
[----:B------:R-:W-:-:S05]  /*02c0*/  SHF.R.U32.HI R5, RZ, 0x2, R5 ;  /* 0x00000002ff057819 */ /* 0x000fca0000011605 */
[----:B------:R-:W-:Y:S01]  /*02d0*/  IMAD.WIDE.U32 R2, R5, UR7, R2 ;  /* 0x0000000705027c25 */ /* 0x000fe2000f8e0002 */
[----:B------:R-:W-:-:S03]  /*02e0*/  UIMAD UR7, UR5, UR18, URZ ;  /* 0x00000012050772a4 */ /* 0x000fc6000f8e02ff */
[C---:B------:R-:W-:Y:S01]  /*02f0*/  IMAD.SHL.U32 R16, R2.reuse, 0x4, RZ ;  /* 0x0000000402107824 */ /* 0x040fe200078e00ff */
[----:B-1----:R-:W-:-:S08]  /*0300*/  SHF.L.U64.HI R0, R2, 0x2, R3 ;  /* 0x0000000202007819 */ /* 0x002fd00000010203 */
.L_x_2:
[----:B------:R-:W-:Y:S01]  /*0310*/  UIMAD.WIDE UR12, UR7, 0x2, UR20 ;  /* 0x00000002070c78a5 */ /* 0x000fe2000f8e0214 */
[----:B------:R-:W-:Y:S01]  /*0320*/  IMAD.U32 R13, RZ, RZ, UR18 ;  /* 0x00000012ff0d7e24 */ /* 0x000fe2000f8e00ff */
[----:B------:R-:W-:Y:S01]  /*0330*/  UIMAD.WIDE UR14, UR9, 0x2, UR22 ;  /* 0x00000002090e78a5 */ /* 0x000fe2000f8e0216 */
[----:B------:R-:W-:-:S03]  /*0340*/  IMAD.U32 R15, RZ, RZ, UR18 ;  /* 0x00000012ff0f7e24 */ /* 0x000fc6000f8e00ff */
[C---:B------:R-:W-:Y:S02]  /*0350*/  IADD3 R18, P0, PT, R16.reuse, UR12, RZ ;  /* 0x0000000c10127c10 */ /* 0x040fe4000ff1e0ff */
[----:B------:R-:W-:Y:S02]  /*0360*/  IADD3 R28, P1, PT, R16, UR14, RZ ;  /* 0x0000000e101c7c10 */ /* 0x000fe4000ff3e0ff */
[C---:B------:R-:W-:Y:S02]  /*0370*/  IADD3.X R19, PT, PT, R0.reuse, UR13, RZ, P0, !PT ;  /* 0x0000000d00137c10 */ /* 0x040fe400087fe4ff */
[----:B------:R-:W-:Y:S01]  /*0380*/  IADD3.X R29, PT, PT, R0, UR15, RZ, P1, !PT ;  /* 0x0000000f001d7c10 */ /* 0x000fe20008ffe4ff */
[----:B------:R-:W-:Y:S02]  /*0390*/  IMAD.WIDE.U32 R12, R13, 0x10, R18 ;  /* 0x000000100d0c7825 */ /* 0x000fe400078e0012 */
[----:B------:R-:W2:Y:S02]  /*03a0*/  LDG.E R4, desc[UR16][R18.64] ;  /* 0x0000001012047981 */ /* 0x000ea4000c1e1900 */
[----:B------:R-:W-:-:S02]  /*03b0*/  IMAD.WIDE.U32 R14, R15, 0x10, R28 ;  /* 0x000000100f0e7825 */ /* 0x000fc400078e001c */
[----:B------:R-:W2:Y:S04]  /*03c0*/  LDG.E R20, desc[UR16][R28.64] ;  /* 0x000000101c147981 */ /* 0x000ea8000c1e1900 */
[----:B------:R-:W2:Y:S04]  /*03d0*/  LDG.E R21, desc[UR16][R28.64+0x10] ;  /* 0x000010101c157981 */ /* 0x000ea8000c1e1900 */
[----:B------:R-:W2:Y:S04]  /*03e0*/  LDG.E R6, desc[UR16][R18.64+0x10] ;  /* 0x0000101012067981 */ /* 0x000ea8000c1e1900 */
[----:B------:R-:W2:Y:S04]  /*03f0*/  LDG.E R5, desc[UR16][R12.64] ;  /* 0x000000100c057981 */ /* 0x000ea8000c1e1900 */
[----:B------:R-:W2:Y:S04]  /*0400*/  LDG.E R7, desc[UR16][R12.64+0x10] ;  /* 0x000010100c077981 */ /* 0x000ea8000c1e1900 */
[----:B------:R-:W3:Y:S04]  /*0410*/  LDG.E R10, desc[UR16][R14.64] ;  /* 0x000000100e0a7981 */ /* 0x000ee8000c1e1900 */
[----:B------:R-:W3:Y:S04]  /*0420*/  LDG.E R11, desc[UR16][R14.64+0x10] ;  /* 0x000010100e0b7981 */ /* 0x000ee8000c1e1900 */
[----:B------:R-:W4:Y:S04]  /*0430*/  LDG.E R2, desc[UR16][R28.64+0x20] ;  /* 0x000020101c027981 */ /* 0x000f28000c1e1900 */
[----:B------:R-:W4:Y:S04]  /*0440*/  LDG.E R3, desc[UR16][R28.64+0x30] ;  /* 0x000030101c037981 */ /* 0x000f28000c1e1900 */
[----:B------:R-:W5:Y:S04]  /*0450*/  LDG.E R22, desc[UR16][R28.64+0x40] ;  /* 0x000040101c167981 */ /* 0x000f68000c1e1900 */
[----:B------:R-:W5:Y:S04]  /*0460*/  LDG.E R23, desc[UR16][R28.64+0x50] ;  /* 0x000050101c177981 */ /* 0x000f68000c1e1900 */
[----:B------:R-:W5:Y:S04]  /*0470*/  LDG.E R24, desc[UR16][R14.64+0x40] ;  /* 0x000040100e187981 */ /* 0x000f68000c1e1900 */
[----:B------:R-:W5:Y:S01]  /*0480*/  LDG.E R25, desc[UR16][R14.64+0x50] ;  /* 0x000050100e197981 */ /* 0x000f62000c1e1900 */
[C---:B--2---:R-:W-:Y:S03]  /*0490*/  HMMA.16816.F16 R20, R4.reuse, R20, R26 ;  /* 0x000000140414723c */ /* 0x044fe6000000081a */
[----:B------:R-:W2:Y:S04]  /*04a0*/  LDG.E R26, desc[UR16][R28.64+0x60] ;  /* 0x000060101c1a7981 */ /* 0x000ea8000c1e1900 */
[----:B------:R-:W2:Y:S01]  /*04b0*/  LDG.E R27, desc[UR16][R28.64+0x70] ;  /* 0x000070101c1b7981 */ /* 0x000ea2000c1e1900 */
[----:B---3--:R-:W-:Y:S03]  /*04c0*/  HMMA.16816.F16 R10, R4, R10, R8 ;  /* 0x0000000a040a723c */ /* 0x008fe60000000808 */
[----:B------:R-:W4:Y:S04]  /*04d0*/  LDG.E R4, desc[UR16][R18.64+0x20] ;  /* 0x0000201012047981 */ /* 0x000f28000c1e1900 */
[----:B------:R-:W4:Y:S04]  /*04e0*/  LDG.E R6, desc[UR16][R18.64+0x30] ;  /* 0x0000301012067981 */ /* 0x000f28000c1e1900 */
[----:B------:R-:W4:Y:S04]  /*04f0*/  LDG.E R5, desc[UR16][R12.64+0x20] ;  /* 0x000020100c057981 */ /* 0x000f28000c1e1900 */
[----:B------:R-:W4:Y:S04]  /*0500*/  LDG.E R7, desc[UR16][R12.64+0x30] ;  /* 0x000030100c077981 */ /* 0x000f28000c1e1900 */
[----:B------:R-:W3:Y:S04]  /*0510*/  LDG.E R8, desc[UR16][R14.64+0x20] ;  /* 0x000020100e087981 */ /* 0x000ee8000c1e1900 */
[----:B------:R-:W3:Y:S01]  /*0520*/  LDG.E R9, desc[UR16][R14.64+0x30] ;  /* 0x000030100e097981 */ /* 0x000ee2000c1e1900 */
[C---:B----4-:R-:W-:Y:S08]  /*0530*/  HMMA.16816.F16 R20, R4.reuse, R2, R20 ;  /* 0x000000020414723c */ /* 0x050ff00000000814 */
[----:B---3--:R-:W-:Y:S01]  /*0540*/  HMMA.16816.F16 R2, R4, R8, R10 ;  /* 0x000000080402723c */ /* 0x008fe2000000080a */
[----:B------:R-:W5:Y:S04]  /*0550*/  LDG.E R4, desc[UR16][R18.64+0x40] ;  /* 0x0000401012047981 */ /* 0x000f68000c1e1900 */
[----:B------:R-:W5:Y:S04]  /*0560*/  LDG.E R6, desc[UR16][R18.64+0x50] ;  /* 0x0000501012067981 */ /* 0x000f68000c1e1900 */
[----:B------:R-:W5:Y:S04]  /*0570*/  LDG.E R5, desc[UR16][R12.64+0x40] ;  /* 0x000040100c057981 */ /* 0x000f68000c1e1900 */
[----:B------:R-:W5:Y:S04]  /*0580*/  LDG.E R7, desc[UR16][R12.64+0x50] ;  /* 0x000050100c077981 */ /* 0x000f68000c1e1900 */
[----:B------:R-:W2:Y:S04]  /*0590*/  LDG.E R8, desc[UR16][R18.64+0x60] ;  /* 0x0000601012087981 */ /* 0x000ea8000c1e1900 */
[----:B------:R-:W2:Y:S04]  /*05a0*/  LDG.E R10, desc[UR16][R18.64+0x70] ;  /* 0x00007010120a7981 */ /* 0x000ea8000c1e1900 */
[----:B------:R-:W2:Y:S04]  /*05b0*/  LDG.E R9, desc[UR16][R12.64+0x60] ;  /* 0x000060100c097981 */ /* 0x000ea8000c1e1900 */
[----:B------:R-:W2:Y:S04]  /*05c0*/  LDG.E R11, desc[UR16][R12.64+0x70] ;  /* 0x000070100c0b7981 */ /* 0x000ea8000c1e1900 */
[----:B------:R-:W3:Y:S04]  /*05d0*/  LDG.E R18, desc[UR16][R14.64+0x60] ;  /* 0x000060100e127981 */ /* 0x000ee8000c1e1900 */
[----:B------:R-:W3:Y:S01]  /*05e0*/  LDG.E R19, desc[UR16][R14.64+0x70] ;  /* 0x000070100e137981 */ /* 0x000ee2000c1e1900 */
[----:B------:R-:W-:-:S04]  /*05f0*/  UIADD3 UR10, UPT, UPT, UR10, 0x4, URZ ;  /* 0x000000040a0a7890 */ /* 0x000fc8000fffe0ff */
[----:B------:R-:W-:Y:S02]  /*0600*/  UISETP.NE.AND UP1, UPT, UR10, URZ, UPT ;  /* 0x000000ff0a00728c */ /* 0x000fe4000bf25270 */
[----:B------:R-:W-:Y:S02]  /*0610*/  UIADD3 UR9, UPT, UPT, UR9, 0x40, URZ ;  /* 0x0000004009097890 */ /* 0x000fe4000fffe0ff */
[----:B------:R-:W-:Y:S01]  /*0620*/  UIADD3 UR7, UPT, UPT, UR7, 0x40, URZ ;  /* 0x0000004007077890 */ /* 0x000fe2000fffe0ff */
[C---:B-----5:R-:W-:Y:S08]  /*0630*/  HMMA.16816.F16 R20, R4.reuse, R22, R20 ;  /* 0x000000160414723c */ /* 0x060ff00000000814 */
[----:B------:R-:W-:-:S12]  /*0640*/  HMMA.16816.F16 R2, R4, R24, R2 ;  /* 0x000000180402723c */ /* 0x000fd80000000802 */
[C---:B--2---:R-:W-:Y:S08]  /*0650*/  HMMA.16816.F16 R26, R8.reuse, R26, R20 ;  /* 0x0000001a081a723c */ /* 0x044ff00000000814 */
[----:B---3--:R-:W-:Y:S01]  /*0660*/  HMMA.16816.F16 R8, R8, R18, R2 ;  /* 0x000000120808723c */ /* 0x008fe20000000802 */
[----:B------:R-:W-:-:S04]  /*0670*/  NOP ;  /* 0x0000000000007918 */ /* 0x000fc80000000000 */
[----:B------:R-:W-:-:S15]  /*0680*/  BRA.U UP1, `(.L_x_2) ;  /* 0xfffffffd01207547 */ /* 0x000fde000b83ffff */
.L_x_1:
[----:B------:R-:W-:Y:S05]  /*0690*/  BRA.U !UP0, `(.L_x_0) ;  /* 0x00000001089c7547 */ /* 0x000fea000b800000 */
[----:B------:R-:W0:Y:S01]  /*06a0*/  S2R R0, SR_LANEID ;  /* 0x0000000000007919 */ /* 0x000e220000000000 */
[----:B------:R-:W-:Y:S01]  /*06b0*/  USHF.R.U32.HI UR9, URZ, 0x1, UR18 ;  /* 0x00000001ff097899 */ /* 0x000fe20008011612 */
[----:B------:R-:W-:Y:S01]  /*06c0*/  IMAD.MOV.U32 R3, RZ, RZ, RZ ;  /* 0x000000ffff037224 */ /* 0x000fe200078e00ff */
[----:B------:R-:W-:Y:S02]  /*06d0*/  USHF.L.U32 UR4, UR4, 0x4, URZ ;  /* 0x0000000404047899 */ /* 0x000fe400080006ff */
[----:B------:R-:W-:Y:S02]  /*06e0*/  UIADD3 UR7, UPT, UPT, -UR8, URZ, URZ ;  /* 0x000000ff08077290 */ /* 0x000fe4000fffe1ff */
[----:B------:R-:W-:Y:S01]  /*06f0*/  UIMAD UR8, UR6, UR18, UR4 ;  /* 0x00000012060872a4 */ /* 0x000fe2000f8e0204 */
[----:B------:R-:W1:Y:S01]  /*0700*/  LDCU.128 UR20, c[0x0][0x380] ;  /* 0x00007000ff1477ac */ /* 0x000e620008000c00 */
[----:B------:R-:W-:Y:S01]  /*0710*/  UIMAD UR4, UR5, UR18, UR4 ;  /* 0x00000012050472a4 */ /* 0x000fe2000f8e0204 */
[----:B0-----:R-:W-:-:S02]  /*0720*/  LOP3.LUT R2, R0, 0x3, RZ, 0xc0, !PT ;  /* 0x0000000300027812 */ /* 0x001fc400078ec0ff */
[----:B------:R-:W-:-:S05]  /*0730*/  SHF.R.U32.HI R5, RZ, 0x2, R0 ;  /* 0x00000002ff057819 */ /* 0x000fca0000011600 */
[----:B------:R-:W-:-:S04]  /*0740*/  IMAD.WIDE.U32 R2, R5, UR9, R2 ;  /* 0x0000000905027c25 */ /* 0x000fc8000f8e0002 */
[C---:B------:R-:W-:Y:S01]  /*0750*/  IMAD.SHL.U32 R0, R2.reuse, 0x4, RZ ;  /* 0x0000000402007824 */ /* 0x040fe200078e00ff */
[----:B-1----:R-:W-:-:S07]  /*0760*/  SHF.L.U64.HI R20, R2, 0x2, R3 ;  /* 0x0000000202147819 */ /* 0x002fce0000010203 */
.L_x_3:
        /* <DEDUP_REMOVED lines=22> */
[C---:B--2---:R-:W-:Y:S08]  /*08d0*/  HMMA.16816.F16 R26, R4.reuse, R16, R26 ;  /* 0x00000010041a723c */ /* 0x044ff0000000081a */
[----:B---3--:R-:W-:Y:S01]  /*08e0*/  HMMA.16816.F16 R8, R4, R18, R8 ;  /* 0x000000120408723c */ /* 0x008fe20000000808 */
[----:B------:R-:W-:-:S04]  /*08f0*/  NOP ;  /* 0x0000000000007918 */ /* 0x000fc80000000000 */
[----:B------:R-:W-:-:S15]  /*0900*/  BRA.U UP0, `(.L_x_3) ;  /* 0xfffffffd00987547 */ /* 0x000fde000b83ffff */
.L_x_0:
[----:B------:R-:W0:Y:S01]  /*0910*/  S2R R2, SR_LANEID ;  /* 0x0000000000027919 */ /* 0x000e220000000000 */
[----:B------:R-:W1:Y:S01]  /*0920*/  LDC.64 R10, c[0x0][0x3a0] ;  /* 0x0000e800ff0a7b82 */ /* 0x000e620000000a00 */
[----:B------:R-:W-:Y:S02]  /*0930*/  USHF.R.S32.HI UR4, URZ, 0x1f, UR6 ;  /* 0x0000001fff047899 */ /* 0x000fe40008011406 */
[----:B------:R-:W-:Y:S02]  /*0940*/  IMAD.U32 R4, RZ, RZ, UR6 ;  /* 0x00000006ff047e24 */ /* 0x000fe4000f8e00ff */
[----:B------:R-:W-:Y:S02]  /*0950*/  IMAD.MOV.U32 R3, RZ, RZ, RZ ;  /* 0x000000ffff037224 */ /* 0x000fe400078e00ff */
[----:B------:R-:W-:Y:S01]  /*0960*/  IMAD.U32 R5, RZ, RZ, UR4 ;  /* 0x00000004ff057e24 */ /* 0x000fe2000f8e00ff */
[----:B------:R-:W2:Y:S01]  /*0970*/  LDC.64 R12, c[0x0][0x390] ;  /* 0x0000e400ff0c7b82 */ /* 0x000ea20000000a00 */
[----:B-1----:R-:W-:Y:S01]  /*0980*/  SHF.R.U32.HI R7, RZ, 0x1, R10 ;  /* 0x00000001ff077819 */ /* 0x002fe2000001160a */
[----:B------:R-:W-:-:S04]  /*0990*/  IMAD.WIDE.U32 R4, R10, UR5, R4 ;  /* 0x000000050a047c25 */ /* 0x000fc8000f8e0004 */
[----:B------:R-:W-:Y:S01]  /*09a0*/  IMAD R11, R11, UR5, R5 ;  /* 0x000000050b0b7c24 */ /* 0x000fe2000f8e0205 */
[----:B0-----:R-:W-:Y:S02]  /*09b0*/  SHF.R.U32.HI R0, RZ, 0x2, R2 ;  /* 0x00000002ff007819 */ /* 0x001fe40000011602 */
[----:B------:R-:W-:Y:S02]  /*09c0*/  LOP3.LUT R2, R2, 0x3, RZ, 0xc0, !PT ;  /* 0x0000000302027812 */ /* 0x000fe400078ec0ff */
[----:B--2---:R-:W-:-:S03]  /*09d0*/  LEA R5, P0, R4, R12, 0x1 ;  /* 0x0000000c04057211 */ /* 0x004fc600078008ff */
[----:B------:R-:W-:Y:S01]  /*09e0*/  IMAD.WIDE.U32 R2, R0, R7, R2 ;  /* 0x0000000700027225 */ /* 0x000fe200078e0002 */
[----:B------:R-:W-:Y:S02]  /*09f0*/  LEA.HI.X R11, R4, R13, R11, 0x1, P0 ;  /* 0x0000000d040b7211 */ /* 0x000fe400000f0c0b */
[----:B------:R-:W-:-:S04]  /*0a00*/  LEA R4, P0, R2, R5, 0x2 ;  /* 0x0000000502047211 */ /* 0x000fc800078010ff */
[----:B------:R-:W-:-:S03]  /*0a10*/  LEA.HI.X R5, R2, R11, R3, 0x2, P0 ;  /* 0x0000000b02057211 */ /* 0x000fc600000f1403 */
[----:B------:R-:W-:Y:S02]  /*0a20*/  IMAD.WIDE.U32 R2, R7, 0x20, R4 ;  /* 0x0000002007027825 */ /* 0x000fe400078e0004 */
[----:B------:R-:W-:Y:S04]  /*0a30*/  STG.E desc[UR16][R4.64], R26 ;  /* 0x0000001a04007986 */ /* 0x000fe8000c101910 */
[----:B------:R-:W-:Y:S04]  /*0a40*/  STG.E desc[UR16][R2.64], R27 ;  /* 0x0000001b02007986 */ /* 0x000fe8000c101910 */
[----:B------:R-:W-:Y:S04]  /*0a50*/  STG.E desc[UR16][R4.64+0x10], R8 ;  /* 0x0000100804007986 */ /* 0x000fe8000c101910 */
[----:B------:R-:W-:Y:S01]  /*0a60*/  STG.E desc[UR16][R2.64+0x10], R9 ;  /* 0x0000100902007986 */ /* 0x000fe2000c101910 */
[----:B------:R-:W-:Y:S05]  /*0a70*/  EXIT ;  /* 0x000000000000794d */ /* 0x000fea0003800000 */
.L_x_4:
[----:B------:R-:W-:-:S00]  /*0a80*/  BRA `(.L_x_4) ;  /* 0xfffffffc00fc7947 */ /* 0x000fc0000383ffff */
[----:B------:R-:W-:-:S00]  /*0a90*/  NOP ;  /* 0x0000000000007918 */ /* 0x000fc00000000000 */
        /* <DEDUP_REMOVED lines=14> */
.L_x_5:


//--------------------- .nv.shared.reserved.0     --------------------------
	.section	.nv.shared.reserved.0,"aw",@nobits
	.weak		__nv_reservedSMEM_offset_0_alias
	.size		__nv_reservedSMEM_offset_0_alias, 0, 64
	.other		__nv_reservedSMEM_offset_0_alias,@"STO_CUDA_RESERVED_SHARED STV_DEFAULT"
__nv_reservedSMEM_offset_0_alias:
	.zero		0
	.zero		64


//--------------------- .nv.constant0._Z5hgemmP6__halfS0_S0_mmm --------------------------
	.section	.nv.constant0._Z5hgemmP6__halfS0_S0_mmm,"a",@progbits
	.sectionflags	@""
	.align	4
.nv.constant0._Z5hgemmP6__halfS0_S0_mmm:
	.zero		944


//--------------------- SYMBOLS --------------------------

	.type		.nv.reservedSmem.offset0,@object
	.size		.nv.reservedSmem.offset0,0x4
